//
// Generated by NVIDIA NVVM Compiler
//
// Compiler Build ID: CL-36424714
// Cuda compilation tools, release 13.0, V13.0.88
// Based on NVVM 20.0.0
//

.version 9.0
.target sm_100
.address_size 64

	// .globl	_Z9VecAddGPUPiS_S_

.visible .entry _Z9VecAddGPUPiS_S_(
	.param .u64 .ptr .align 1 _Z9VecAddGPUPiS_S__param_0,
	.param .u64 .ptr .align 1 _Z9VecAddGPUPiS_S__param_1,
	.param .u64 .ptr .align 1 _Z9VecAddGPUPiS_S__param_2
)
{
	.reg .pred 	%p<2>;
	.reg .b32 	%r<5>;
	.reg .b64 	%rd<11>;

	ld.param.u64 	%rd1, [_Z9VecAddGPUPiS_S__param_0];
	ld.param.u64 	%rd2, [_Z9VecAddGPUPiS_S__param_1];
	ld.param.u64 	%rd3, [_Z9VecAddGPUPiS_S__param_2];
	mov.u32 	%r1, %ctaid.x;
	setp.gt.u32 	%p1, %r1, 9;
	@%p1 bra 	$L__BB0_2;
	cvta.to.global.u64 	%rd4, %rd1;
	cvta.to.global.u64 	%rd5, %rd2;
	cvta.to.global.u64 	%rd6, %rd3;
	mul.wide.u32 	%rd7, %r1, 4;
	add.s64 	%rd8, %rd4, %rd7;
	ld.global.u32 	%r2, [%rd8];
	add.s64 	%rd9, %rd5, %rd7;
	ld.global.u32 	%r3, [%rd9];
	add.s32 	%r4, %r3, %r2;
	add.s64 	%rd10, %rd6, %rd7;
	st.global.u32 	[%rd10], %r4;
$L__BB0_2:
	ret;

}


// ===== COMPILED SASS (sm_100) =====

	.target	sm_100

	.elftype	@"ET_EXEC"


//--------------------- .note.nv.tkinfo           --------------------------
	.section	.note.nv.tkinfo,"",@"SHT_NOTE"
	.sectionflags	@"SHF_NOTE_NV_TKINFO"
	.tkinfo
        /*0018*/ 	.word	0x00000002
        /*0030*/ 	.string	""
        /*0030*/ 	.string	"ptxas"
        /*0030*/ 	.string	"Cuda compilation tools, release 13.0, V13.0.88"
        /*0030*/ 	.string	"Build cuda_13.0.r13.0/compiler.36424714_0"
        /*0030*/ 	.string	"-arch sm_100 -m 64 "



//--------------------- .note.nv.cuinfo           --------------------------
	.section	.note.nv.cuinfo,"",@"SHT_NOTE"
	.sectionflags	@"SHF_NOTE_NV_CUINFO"
        /*0018*/ 	.short	0x0002
        /*001a*/ 	.short	0x0064
        /*001c*/ 	.short	0x0082
	.zero		2


//--------------------- .nv.info                  --------------------------
	.section	.nv.info,"",@"SHT_CUDA_INFO"
	.align	4


	//----- nvinfo : EIATTR_REGCOUNT
	.align		4
        /*0000*/ 	.byte	0x04, 0x2f
        /*0002*/ 	.short	(.L_1 - .L_0)
	.align		4
.L_0:
        /*0004*/ 	.word	index@(_Z9VecAddGPUPiS_S_)
        /*0008*/ 	.word	0x0000000c


	//----- nvinfo : EIATTR_FRAME_SIZE
	.align		4
.L_1:
        /*000c*/ 	.byte	0x04, 0x11
        /*000e*/ 	.short	(.L_3 - .L_2)
	.align		4
.L_2:
        /*0010*/ 	.word	index@(_Z9VecAddGPUPiS_S_)
        /*0014*/ 	.word	0x00000000


	//----- nvinfo : EIATTR_MIN_STACK_SIZE
	.align		4
.L_3:
        /*0018*/ 	.byte	0x04, 0x12
        /*001a*/ 	.short	(.L_5 - .L_4)
	.align		4
.L_4:
        /*001c*/ 	.word	index@(_Z9VecAddGPUPiS_S_)
        /*0020*/ 	.word	0x00000000
.L_5:


//--------------------- .nv.compat                --------------------------
	.section	.nv.compat,"",@"SHT_CUDA_COMPAT_INFO"
	.align	4
        /*0000*/ 	.byte	0x02, 0x09, 0x00, 0x00, 0x02, 0x02, 0x01, 0x00, 0x02, 0x05, 0x05, 0x00, 0x03, 0x07, 0x01, 0x01
        /*0010*/ 	.byte	0x02, 0x03, 0x00, 0x00, 0x02, 0x06, 0x01, 0x00, 0x04, 0x0b, 0x08, 0x00, 0x09, 0x00, 0x00, 0x00
        /*0020*/ 	.byte	0x00, 0x00, 0x00, 0x00


//--------------------- .nv.info._Z9VecAddGPUPiS_S_ --------------------------
	.section	.nv.info._Z9VecAddGPUPiS_S_,"",@"SHT_CUDA_INFO"
	.sectionflags	@""
	.align	4


	//----- nvinfo : EIATTR_CUDA_API_VERSION
	.align		4
        /*0000*/ 	.byte	0x04, 0x37
        /*0002*/ 	.short	(.L_7 - .L_6)
.L_6:
        /*0004*/ 	.word	0x00000082


	//----- nvinfo : EIATTR_KPARAM_INFO
	.align		4
.L_7:
        /*0008*/ 	.byte	0x04, 0x17
        /*000a*/ 	.short	(.L_9 - .L_8)
.L_8:
        /*000c*/ 	.word	0x00000000
        /*0010*/ 	.short	0x0002
        /*0012*/ 	.short	0x0010
        /*0014*/ 	.byte	0x00, 0xf5, 0x21, 0x00


	//----- nvinfo : EIATTR_KPARAM_INFO
	.align		4
.L_9:
        /*0018*/ 	.byte	0x04, 0x17
        /*001a*/ 	.short	(.L_11 - .L_10)
.L_10:
        /*001c*/ 	.word	0x00000000
        /*0020*/ 	.short	0x0001
        /*0022*/ 	.short	0x0008
        /*0024*/ 	.byte	0x00, 0xf5, 0x21, 0x00


	//----- nvinfo : EIATTR_KPARAM_INFO
	.align		4
.L_11:
        /*0028*/ 	.byte	0x04, 0x17
        /*002a*/ 	.short	(.L_13 - .L_12)
.L_12:
        /*002c*/ 	.word	0x00000000
        /*0030*/ 	.short	0x0000
        /*0032*/ 	.short	0x0000
        /*0034*/ 	.byte	0x00, 0xf5, 0x21, 0x00


	//----- nvinfo : EIATTR_SPARSE_MMA_MASK
	.align		4
.L_13:
        /*0038*/ 	.byte	0x03, 0x50
        /*003a*/ 	.short	0x0000


	//----- nvinfo : EIATTR_MAXREG_COUNT
	.align		4
        /*003c*/ 	.byte	0x03, 0x1b
        /*003e*/ 	.short	0x00ff


	//----- nvinfo : EIATTR_MERCURY_ISA_VERSION
	.align		4
        /*0040*/ 	.byte	0x03, 0x5f
        /*0042*/ 	.short	0x0101


	//----- nvinfo : EIATTR_VRC_CTA_INIT_COUNT
	.align		4
        /*0044*/ 	.byte	0x02, 0x4a
	.zero		1
	.zero		1


	//----- nvinfo : EIATTR_EXIT_INSTR_OFFSETS
	.align		4
        /*0048*/ 	.byte	0x04, 0x1c
        /*004a*/ 	.short	(.L_15 - .L_14)


	//   ....[0]....
.L_14:
        /*004c*/ 	.word	0x00000030


	//   ....[1]....
        /*0050*/ 	.word	0x000000f0


	//----- nvinfo : EIATTR_CBANK_PARAM_SIZE
	.align		4
.L_15:
        /*0054*/ 	.byte	0x03, 0x19
        /*0056*/ 	.short	0x0018


	//----- nvinfo : EIATTR_PARAM_CBANK
	.align		4
        /*0058*/ 	.byte	0x04, 0x0a
        /*005a*/ 	.short	(.L_17 - .L_16)
	.align		4
.L_16:
        /*005c*/ 	.word	index@(.nv.constant0._Z9VecAddGPUPiS_S_)
        /*0060*/ 	.short	0x0380
        /*0062*/ 	.short	0x0018


	//----- nvinfo : EIATTR_SW_WAR
	.align		4
.L_17:
        /*0064*/ 	.byte	0x04, 0x36
        /*0066*/ 	.short	(.L_19 - .L_18)
.L_18:
        /*0068*/ 	.word	0x00000008
.L_19:


//--------------------- .nv.callgraph             --------------------------
	.section	.nv.callgraph,"",@"SHT_CUDA_CALLGRAPH"
	.align	4
	.sectionentsize	8
	.align		4
        /*0000*/ 	.word	0x00000000
	.align		4
        /*0004*/ 	.word	0xffffffff
	.align		4
        /*0008*/ 	.word	0x00000000
	.align		4
        /*000c*/ 	.word	0xfffffffe
	.align		4
        /*0010*/ 	.word	0x00000000
	.align		4
        /*0014*/ 	.word	0xfffffffd
	.align		4
        /*0018*/ 	.word	0x00000000
	.align		4
        /*001c*/ 	.word	0xfffffffc


//--------------------- .text._Z9VecAddGPUPiS_S_  --------------------------
	.section	.text._Z9VecAddGPUPiS_S_,"ax",@progbits
	.align	128
        .global         _Z9VecAddGPUPiS_S_
        .type           _Z9VecAddGPUPiS_S_,@function
        .size           _Z9VecAddGPUPiS_S_,(.L_x_1 - _Z9VecAddGPUPiS_S_)
        .other          _Z9VecAddGPUPiS_S_,@"STO_CUDA_ENTRY STV_DEFAULT"
_Z9VecAddGPUPiS_S_:
.text._Z9VecAddGPUPiS_S_:
[----:B------:R-:W-:Y:S01]  /*0000*/  LDC R1, c[0x0][0x37c] ;  /* 0x0000df00ff017b82 */ /* 0x000fe20000000800 */
[----:B------:R-:W0:Y:S02]  /*0010*/  S2R R9, SR_CTAID.X ;  /* 0x0000000000097919 */ /* 0x000e240000002500 */
[----:B0-----:R-:W-:-:S13]  /*0020*/  ISETP.GT.U32.AND P0, PT, R9, 0x9, PT ;  /* 0x000000090900780c */ /* 0x001fda0003f04070 */
[----:B------:R-:W-:Y:S05]  /*0030*/  @P0 EXIT ;  /* 0x000000000000094d */ /* 0x000fea0003800000 */
[----:B------:R-:W0:Y:S01]  /*0040*/  LDC.64 R2, c[0x0][0x380] ;  /* 0x0000e000ff027b82 */ /* 0x000e220000000a00 */
[----:B------:R-:W1:Y:S07]  /*0050*/  LDCU.64 UR4, c[0x0][0x358] ;  /* 0x00006b00ff0477ac */ /* 0x000e6e0008000a00 */
[----:B------:R-:W2:Y:S08]  /*0060*/  LDC.64 R4, c[0x0][0x388] ;  /* 0x0000e200ff047b82 */ /* 0x000eb00000000a00 */
[----:B------:R-:W3:Y:S01]  /*0070*/  LDC.64 R6, c[0x0][0x390] ;  /* 0x0000e400ff067b82 */ /* 0x000ee20000000a00 */
[----:B0-----:R-:W-:-:S06]  /*0080*/  IMAD.WIDE.U32 R2, R9, 0x4, R2 ;  /* 0x0000000409027825 */ /* 0x001fcc00078e0002 */
[----:B-1----:R-:W4:Y:S01]  /*0090*/  LDG.E R2, desc[UR4][R2.64] ;  /* 0x0000000402027981 */ /* 0x002f22000c1e1900 */
[----:B--2---:R-:W-:-:S06]  /*00a0*/  IMAD.WIDE.U32 R4, R9, 0x4, R4 ;  /* 0x0000000409047825 */ /* 0x004fcc00078e0004 */
[----:B------:R-:W4:Y:S01]  /*00b0*/  LDG.E R5, desc[UR4][R4.64] ;  /* 0x0000000404057981 */ /* 0x000f22000c1e1900 */
[----:B---3--:R-:W-:Y:S01]  /*00c0*/  IMAD.WIDE.U32 R6, R9, 0x4, R6 ;  /* 0x0000000409067825 */ /* 0x008fe200078e0006 */
[----:B----4-:R-:W-:-:S05]  /*00d0*/  IADD3 R9, PT, PT, R2, R5, RZ ;  /* 0x0000000502097210 */ /* 0x010fca0007ffe0ff */
[----:B------:R-:W-:Y:S01]  /*00e0*/  STG.E desc[UR4][R6.64], R9 ;  /* 0x0000000906007986 */ /* 0x000fe2000c101904 */
[----:B------:R-:W-:Y:S05]  /*00f0*/  EXIT ;  /* 0x000000000000794d */ /* 0x000fea0003800000 */
.L_x_0:
[----:B------:R-:W-:-:S00]  /*0100*/  BRA `(.L_x_0) ;  /* 0xfffffffc00fc7947 */ /* 0x000fc0000383ffff */
[----:B------:R-:W-:-:S00]  /*0110*/  NOP ;  /* 0x0000000000007918 */ /* 0x000fc00000000000 */
        /* <DEDUP_REMOVED lines=14> */
.L_x_1:


//--------------------- .nv.shared.reserved.0     --------------------------
	.section	.nv.shared.reserved.0,"aw",@nobits
	.weak		__nv_reservedSMEM_offset_0_alias
	.size		__nv_reservedSMEM_offset_0_alias, 0, 64
	.other		__nv_reservedSMEM_offset_0_alias,@"STO_CUDA_RESERVED_SHARED STV_DEFAULT"
__nv_reservedSMEM_offset_0_alias:
	.zero		0
	.zero		64


//--------------------- .nv.constant0._Z9VecAddGPUPiS_S_ --------------------------
	.section	.nv.constant0._Z9VecAddGPUPiS_S_,"a",@progbits
	.sectionflags	@""
	.align	4
.nv.constant0._Z9VecAddGPUPiS_S_:
	.zero		920


//--------------------- SYMBOLS --------------------------

	.type		.nv.reservedSmem.offset0,@object
	.size		.nv.reservedSmem.offset0,0x4
